	.headerflags	@"EF_CUDA_TEXMODE_UNIFIED EF_CUDA_64BIT_ADDRESS EF_CUDA_ACCELERATORS EF_CUDA_SM90 EF_CUDA_VIRTUAL_SM(EF_CUDA_SM90)"
	.elftype	@"ET_EXEC"


//--------------------- .nv.info                  --------------------------
	.section	.nv.info,"",@"SHT_CUDA_INFO"
	.align	4


	//----- nvinfo : EIATTR_REGCOUNT
	.align		4
        /*0000*/ 	.byte	0x04, 0x2f
        /*0002*/ 	.short	(.L_1 - .L_0)
	.align		4
.L_0:
        /*0004*/ 	.word	index@(triton_poi_fused_add_convolution_leaky_relu_2)
        /*0008*/ 	.word	0x00000012


	//----- nvinfo : EIATTR_MIN_STACK_SIZE
	.align		4
.L_1:
        /*000c*/ 	.byte	0x04, 0x12
        /*000e*/ 	.short	(.L_3 - .L_2)
	.align		4
.L_2:
        /*0010*/ 	.word	index@(triton_poi_fused_add_convolution_leaky_relu_2)
        /*0014*/ 	.word	0x00000000


	//----- nvinfo : EIATTR_FRAME_SIZE
	.align		4
.L_3:
        /*0018*/ 	.byte	0x04, 0x11
        /*001a*/ 	.short	(.L_5 - .L_4)
	.align		4
.L_4:
        /*001c*/ 	.word	index@(triton_poi_fused_add_convolution_leaky_relu_2)
        /*0020*/ 	.word	0x00000000


	//----- nvinfo : EIATTR_MIN_STACK_SIZE
	.align		4
.L_5:
        /*0024*/ 	.byte	0x04, 0x12
        /*0026*/ 	.short	(.L_7 - .L_6)
	.align		4
.L_6:
        /*0028*/ 	.word	index@(triton_poi_fused_add_convolution_leaky_relu_2)
        /*002c*/ 	.word	0x00000000
.L_7:


//--------------------- .nv.info.triton_poi_fused_add_convolution_leaky_relu_2 --------------------------
	.section	.nv.info.triton_poi_fused_add_convolution_leaky_relu_2,"",@"SHT_CUDA_INFO"
	.sectionflags	@""
	.align	4


	//----- nvinfo : EIATTR_CUDA_API_VERSION
	.align		4
        /*0000*/ 	.byte	0x04, 0x37
        /*0002*/ 	.short	(.L_9 - .L_8)
.L_8:
        /*0004*/ 	.word	0x0000007c


	//----- nvinfo : EIATTR_KPARAM_INFO
	.align		4
.L_9:
        /*0008*/ 	.byte	0x04, 0x17
        /*000a*/ 	.short	(.L_11 - .L_10)
.L_10:
        /*000c*/ 	.word	0x00000000
        /*0010*/ 	.short	0x0004
        /*0012*/ 	.short	0x0020
        /*0014*/ 	.byte	0x00, 0xf0, 0x11, 0x00


	//----- nvinfo : EIATTR_KPARAM_INFO
	.align		4
.L_11:
        /*0018*/ 	.byte	0x04, 0x17
        /*001a*/ 	.short	(.L_13 - .L_12)
.L_12:
        /*001c*/ 	.word	0x00000000
        /*0020*/ 	.short	0x0003
        /*0022*/ 	.short	0x0018
        /*0024*/ 	.byte	0x00, 0xf4, 0x21, 0x00


	//----- nvinfo : EIATTR_KPARAM_INFO
	.align		4
.L_13:
        /*0028*/ 	.byte	0x04, 0x17
        /*002a*/ 	.short	(.L_15 - .L_14)
.L_14:
        /*002c*/ 	.word	0x00000000
        /*0030*/ 	.short	0x0002
        /*0032*/ 	.short	0x0010
        /*0034*/ 	.byte	0x00, 0xf4, 0x21, 0x00


	//----- nvinfo : EIATTR_KPARAM_INFO
	.align		4
.L_15:
        /*0038*/ 	.byte	0x04, 0x17
        /*003a*/ 	.short	(.L_17 - .L_16)
.L_16:
        /*003c*/ 	.word	0x00000000
        /*0040*/ 	.short	0x0001
        /*0042*/ 	.short	0x0008
        /*0044*/ 	.byte	0x00, 0xf4, 0x21, 0x00


	//----- nvinfo : EIATTR_KPARAM_INFO
	.align		4
.L_17:
        /*0048*/ 	.byte	0x04, 0x17
        /*004a*/ 	.short	(.L_19 - .L_18)
.L_18:
        /*004c*/ 	.word	0x00000000
        /*0050*/ 	.short	0x0000
        /*0052*/ 	.short	0x0000
        /*0054*/ 	.byte	0x00, 0xf4, 0x21, 0x00


	//----- nvinfo : EIATTR_SPARSE_MMA_MASK
	.align		4
.L_19:
        /*0058*/ 	.byte	0x03, 0x50
        /*005a*/ 	.short	0x0000


	//----- nvinfo : EIATTR_MAXREG_COUNT
	.align		4
        /*005c*/ 	.byte	0x03, 0x1b
        /*005e*/ 	.short	0x00ff


	//----- nvinfo : EIATTR_EXIT_INSTR_OFFSETS
	.align		4
        /*0060*/ 	.byte	0x04, 0x1c
        /*0062*/ 	.short	(.L_21 - .L_20)


	//   ....[0]....
.L_20:
        /*0064*/ 	.word	0x00000250


	//----- nvinfo : EIATTR_REQNTID
	.align		4
.L_21:
        /*0068*/ 	.byte	0x04, 0x10
        /*006a*/ 	.short	(.L_23 - .L_22)
.L_22:
        /*006c*/ 	.word	0x00000100
        /*0070*/ 	.word	0x00000001
        /*0074*/ 	.word	0x00000001


	//----- nvinfo : EIATTR_CBANK_PARAM_SIZE
	.align		4
.L_23:
        /*0078*/ 	.byte	0x03, 0x19
        /*007a*/ 	.short	0x0024


	//----- nvinfo : EIATTR_PARAM_CBANK
	.align		4
        /*007c*/ 	.byte	0x04, 0x0a
        /*007e*/ 	.short	(.L_25 - .L_24)
	.align		4
.L_24:
        /*0080*/ 	.word	index@(.nv.constant0.triton_poi_fused_add_convolution_leaky_relu_2)
        /*0084*/ 	.short	0x0210
        /*0086*/ 	.short	0x0024


	//----- nvinfo : EIATTR_SW_WAR
	.align		4
.L_25:
        /*0088*/ 	.byte	0x04, 0x36
        /*008a*/ 	.short	(.L_27 - .L_26)
.L_26:
        /*008c*/ 	.word	0x00000008
.L_27:


//--------------------- .nv.callgraph             --------------------------
	.section	.nv.callgraph,"",@"SHT_CUDA_CALLGRAPH"
	.align	4
	.sectionentsize	8
	.align		4
        /*0000*/ 	.word	0x00000000
	.align		4
        /*0004*/ 	.word	0xffffffff
	.align		4
        /*0008*/ 	.word	0x00000000
	.align		4
        /*000c*/ 	.word	0xfffffffe
	.align		4
        /*0010*/ 	.word	0x00000000
	.align		4
        /*0014*/ 	.word	0xfffffffd
	.align		4
        /*0018*/ 	.word	0x00000000
	.align		4
        /*001c*/ 	.word	0xfffffffc


//--------------------- .text.triton_poi_fused_add_convolution_leaky_relu_2 --------------------------
	.section	.text.triton_poi_fused_add_convolution_leaky_relu_2,"ax",@progbits
	.align	128
        .global         triton_poi_fused_add_convolution_leaky_relu_2
        .type           triton_poi_fused_add_convolution_leaky_relu_2,@function
        .size           triton_poi_fused_add_convolution_leaky_relu_2,(.L_x_1 - triton_poi_fused_add_convolution_leaky_relu_2)
        .other          triton_poi_fused_add_convolution_leaky_relu_2,@"STO_CUDA_ENTRY STV_DEFAULT"
triton_poi_fused_add_convolution_leaky_relu_2:
.text.triton_poi_fused_add_convolution_leaky_relu_2:
[----:B------:R-:W-:Y:S01]  /*0000*/  LDC R1, c[0x0][0x28] ;  /* 0x00000a00ff017b82 */ /* 0x000fe20000000800 */
[----:B------:R-:W1:Y:S07]  /*0010*/  S2R R0, SR_TID.X ;  /* 0x0000000000007919 */ /* 0x000e6e0000002100 */
[----:B------:R-:W2:Y:S01]  /*0020*/  LDC.64 R4, c[0x0][0x218] ;  /* 0x00008600ff047b82 */ /* 0x000ea20000000a00 */
[----:B------:R-:W-:Y:S01]  /*0030*/  ULDC.64 UR4, c[0x0][0x208] ;  /* 0x0000820000047ab9 */ /* 0x000fe20000000a00 */
[----:B------:R-:W3:Y:S06]  /*0040*/  S2R R11, SR_CTAID.X ;  /* 0x00000000000b7919 */ /* 0x000eec0000002500 */
[----:B------:R-:W4:Y:S08]  /*0050*/  LDC.64 R2, c[0x0][0x210] ;  /* 0x00008400ff027b82 */ /* 0x000f300000000a00 */
[----:B------:R-:W5:Y:S01]  /*0060*/  LDC.64 R8, c[0x0][0x228] ;  /* 0x00008a00ff087b82 */ /* 0x000f620000000a00 */
[----:B-1----:R-:W-:-:S02]  /*0070*/  SHF.L.U32 R0, R0, 0x1, RZ ;  /* 0x0000000100007819 */ /* 0x002fc400000006ff */
[----:B---3--:R-:W-:Y:S02]  /*0080*/  SHF.R.S32.HI R6, RZ, 0x16, R11 ;  /* 0x00000016ff067819 */ /* 0x008fe4000001140b */
[----:B------:R-:W-:Y:S02]  /*0090*/  LOP3.LUT R0, R0, 0x1fe, RZ, 0xc0, !PT ;  /* 0x000001fe00007812 */ /* 0x000fe400078ec0ff */
[----:B------:R-:W-:Y:S02]  /*00a0*/  SGXT R6, R6, 0x1 ;  /* 0x000000010606781a */ /* 0x000fe40000000200 */
[----:B------:R-:W-:-:S04]  /*00b0*/  LEA R11, R11, R0, 0x9 ;  /* 0x000000000b0b7211 */ /* 0x000fc800078e48ff */
[----:B------:R-:W-:Y:S01]  /*00c0*/  LEA.HI R6, R6, R11, RZ, 0xc ;  /* 0x0000000b06067211 */ /* 0x000fe200078f60ff */
[----:B----4-:R-:W-:-:S03]  /*00d0*/  IMAD.WIDE R2, R11, 0x4, R2 ;  /* 0x000000040b027825 */ /* 0x010fc600078e0202 */
[----:B------:R-:W-:Y:S02]  /*00e0*/  SHF.R.S32.HI R0, RZ, 0xc, R6 ;  /* 0x0000000cff007819 */ /* 0x000fe40000011406 */
[----:B------:R-:W1:Y:S01]  /*00f0*/  LDC.64 R6, c[0x0][0x220] ;  /* 0x00008800ff067b82 */ /* 0x000e620000000a00 */
[----:B------:R-:W3:Y:S01]  /*0100*/  LDG.E.64 R14, desc[UR4][R2.64] ;  /* 0x00000004020e7981 */ /* 0x000ee2000c1e1b00 */
[----:B------:R-:W-:-:S04]  /*0110*/  LEA.HI R10, R0, R0, RZ, 0x5 ;  /* 0x00000000000a7211 */ /* 0x000fc800078f28ff */
[----:B------:R-:W-:-:S04]  /*0120*/  LOP3.LUT R13, R10, 0xffffffe0, RZ, 0xc0, !PT ;  /* 0xffffffe00a0d7812 */ /* 0x000fc800078ec0ff */
[----:B------:R-:W-:-:S05]  /*0130*/  IADD3 R13, R0, -R13, RZ ;  /* 0x8000000d000d7210 */ /* 0x000fca0007ffe0ff */
[----:B--2---:R-:W-:-:S06]  /*0140*/  IMAD.WIDE R4, R13, 0x4, R4 ;  /* 0x000000040d047825 */ /* 0x004fcc00078e0204 */
[----:B------:R-:W3:Y:S01]  /*0150*/  LDG.E.EL R4, desc[UR4][R4.64] ;  /* 0x0000000404047981 */ /* 0x000ee2000c2e1900 */
[----:B-----5:R-:W-:-:S04]  /*0160*/  IMAD.WIDE R8, R13, 0x4, R8 ;  /* 0x000000040d087825 */ /* 0x020fc800078e0208 */
[----:B-1----:R-:W-:Y:S02]  /*0170*/  IMAD.WIDE R6, R11, 0x4, R6 ;  /* 0x000000040b067825 */ /* 0x002fe400078e0206 */
[----:B------:R-:W2:Y:S04]  /*0180*/  LDG.E.EL R8, desc[UR4][R8.64] ;  /* 0x0000000408087981 */ /* 0x000ea8000c2e1900 */
[----:B------:R-:W2:Y:S01]  /*0190*/  LDG.E.64 R6, desc[UR4][R6.64] ;  /* 0x0000000406067981 */ /* 0x000ea2000c1e1b00 */
[CC--:B---3--:R-:W-:Y:S02]  /*01a0*/  FSETP.GT.AND P0, PT, R14.reuse, -R4.reuse, PT ;  /* 0x800000040e00720b */ /* 0x0c8fe40003f04000 */
[C---:B------:R-:W-:Y:S01]  /*01b0*/  FSETP.GT.AND P1, PT, R15.reuse, -R4, PT ;  /* 0x800000040f00720b */ /* 0x040fe20003f24000 */
[--C-:B------:R-:W-:Y:S01]  /*01c0*/  FADD R14, R14, R4.reuse ;  /* 0x000000040e0e7221 */ /* 0x100fe20000000000 */
[----:B------:R-:W-:Y:S01]  /*01d0*/  FADD R15, R15, R4 ;  /* 0x000000040f0f7221 */ /* 0x000fe20000000000 */
[--C-:B--2---:R-:W-:Y:S01]  /*01e0*/  FADD R11, R6, R8.reuse ;  /* 0x00000008060b7221 */ /* 0x104fe20000000000 */
[----:B------:R-:W-:-:S07]  /*01f0*/  FADD R0, R7, R8 ;  /* 0x0000000807007221 */ /* 0x000fce0000000000 */
[----:B------:R-:W-:Y:S02]  /*0200*/  @!P0 FMUL R14, R14, 0.0099999997764825820923 ;  /* 0x3c23d70a0e0e8820 */ /* 0x000fe40000400000 */
[----:B------:R-:W-:Y:S02]  /*0210*/  @!P1 FMUL R15, R15, 0.0099999997764825820923 ;  /* 0x3c23d70a0f0f9820 */ /* 0x000fe40000400000 */
[----:B------:R-:W-:Y:S02]  /*0220*/  FADD R14, R14, R11 ;  /* 0x0000000b0e0e7221 */ /* 0x000fe40000000000 */
[----:B------:R-:W-:-:S05]  /*0230*/  FADD R15, R15, R0 ;  /* 0x000000000f0f7221 */ /* 0x000fca0000000000 */
[----:B------:R-:W-:Y:S01]  /*0240*/  STG.E.64 desc[UR4][R2.64], R14 ;  /* 0x0000000e02007986 */ /* 0x000fe2000c101b04 */
[----:B------:R-:W-:Y:S05]  /*0250*/  EXIT ;  /* 0x000000000000794d */ /* 0x000fea0003800000 */
.L_x_0:
[----:B------:R-:W-:-:S00]  /*0260*/  BRA `(.L_x_0) ;  /* 0xfffffffc00fc7947 */ /* 0x000fc0000383ffff */
[----:B------:R-:W-:-:S00]  /*0270*/  NOP ;  /* 0x0000000000007918 */ /* 0x000fc00000000000 */
        /* <DEDUP_REMOVED lines=8> */
.L_x_1:


//--------------------- .nv.constant0.triton_poi_fused_add_convolution_leaky_relu_2 --------------------------
	.section	.nv.constant0.triton_poi_fused_add_convolution_leaky_relu_2,"a",@progbits
	.sectionflags	@""
	.align	4
.nv.constant0.triton_poi_fused_add_convolution_leaky_relu_2:
	.zero		564
